//
// Generated by NVIDIA NVVM Compiler
//
// Compiler Build ID: CL-36424714
// Cuda compilation tools, release 13.0, V13.0.88
// Based on NVVM 20.0.0
//

.version 9.0
.target sm_100
.address_size 64

	// .globl	_Z10reduction0PiS_

.visible .entry _Z10reduction0PiS_(
	.param .u64 .ptr .align 1 _Z10reduction0PiS__param_0,
	.param .u64 .ptr .align 1 _Z10reduction0PiS__param_1
)
{
	.reg .pred 	%p<2>;
	.reg .b32 	%r<71>;
	.reg .b64 	%rd<9>;

	ld.param.u64 	%rd5, [_Z10reduction0PiS__param_0];
	ld.param.u64 	%rd6, [_Z10reduction0PiS__param_1];
	cvta.to.global.u64 	%rd7, %rd5;
	cvta.to.global.u64 	%rd1, %rd6;
	mov.b32 	%r69, 0;
	st.global.u32 	[%rd1], %r69;
	add.s64 	%rd8, %rd7, 64;
	mov.u32 	%r70, %r69;
$L__BB0_1:
	ld.global.u32 	%r6, [%rd8+-64];
	add.s32 	%r7, %r69, %r6;
	st.global.u32 	[%rd1], %r7;
	ld.global.u32 	%r8, [%rd8+-60];
	add.s32 	%r9, %r7, %r8;
	st.global.u32 	[%rd1], %r9;
	ld.global.u32 	%r10, [%rd8+-56];
	add.s32 	%r11, %r9, %r10;
	st.global.u32 	[%rd1], %r11;
	ld.global.u32 	%r12, [%rd8+-52];
	add.s32 	%r13, %r11, %r12;
	st.global.u32 	[%rd1], %r13;
	ld.global.u32 	%r14, [%rd8+-48];
	add.s32 	%r15, %r13, %r14;
	st.global.u32 	[%rd1], %r15;
	ld.global.u32 	%r16, [%rd8+-44];
	add.s32 	%r17, %r15, %r16;
	st.global.u32 	[%rd1], %r17;
	ld.global.u32 	%r18, [%rd8+-40];
	add.s32 	%r19, %r17, %r18;
	st.global.u32 	[%rd1], %r19;
	ld.global.u32 	%r20, [%rd8+-36];
	add.s32 	%r21, %r19, %r20;
	st.global.u32 	[%rd1], %r21;
	ld.global.u32 	%r22, [%rd8+-32];
	add.s32 	%r23, %r21, %r22;
	st.global.u32 	[%rd1], %r23;
	ld.global.u32 	%r24, [%rd8+-28];
	add.s32 	%r25, %r23, %r24;
	st.global.u32 	[%rd1], %r25;
	ld.global.u32 	%r26, [%rd8+-24];
	add.s32 	%r27, %r25, %r26;
	st.global.u32 	[%rd1], %r27;
	ld.global.u32 	%r28, [%rd8+-20];
	add.s32 	%r29, %r27, %r28;
	st.global.u32 	[%rd1], %r29;
	ld.global.u32 	%r30, [%rd8+-16];
	add.s32 	%r31, %r29, %r30;
	st.global.u32 	[%rd1], %r31;
	ld.global.u32 	%r32, [%rd8+-12];
	add.s32 	%r33, %r31, %r32;
	st.global.u32 	[%rd1], %r33;
	ld.global.u32 	%r34, [%rd8+-8];
	add.s32 	%r35, %r33, %r34;
	st.global.u32 	[%rd1], %r35;
	ld.global.u32 	%r36, [%rd8+-4];
	add.s32 	%r37, %r35, %r36;
	st.global.u32 	[%rd1], %r37;
	ld.global.u32 	%r38, [%rd8];
	add.s32 	%r39, %r37, %r38;
	st.global.u32 	[%rd1], %r39;
	ld.global.u32 	%r40, [%rd8+4];
	add.s32 	%r41, %r39, %r40;
	st.global.u32 	[%rd1], %r41;
	ld.global.u32 	%r42, [%rd8+8];
	add.s32 	%r43, %r41, %r42;
	st.global.u32 	[%rd1], %r43;
	ld.global.u32 	%r44, [%rd8+12];
	add.s32 	%r45, %r43, %r44;
	st.global.u32 	[%rd1], %r45;
	ld.global.u32 	%r46, [%rd8+16];
	add.s32 	%r47, %r45, %r46;
	st.global.u32 	[%rd1], %r47;
	ld.global.u32 	%r48, [%rd8+20];
	add.s32 	%r49, %r47, %r48;
	st.global.u32 	[%rd1], %r49;
	ld.global.u32 	%r50, [%rd8+24];
	add.s32 	%r51, %r49, %r50;
	st.global.u32 	[%rd1], %r51;
	ld.global.u32 	%r52, [%rd8+28];
	add.s32 	%r53, %r51, %r52;
	st.global.u32 	[%rd1], %r53;
	ld.global.u32 	%r54, [%rd8+32];
	add.s32 	%r55, %r53, %r54;
	st.global.u32 	[%rd1], %r55;
	ld.global.u32 	%r56, [%rd8+36];
	add.s32 	%r57, %r55, %r56;
	st.global.u32 	[%rd1], %r57;
	ld.global.u32 	%r58, [%rd8+40];
	add.s32 	%r59, %r57, %r58;
	st.global.u32 	[%rd1], %r59;
	ld.global.u32 	%r60, [%rd8+44];
	add.s32 	%r61, %r59, %r60;
	st.global.u32 	[%rd1], %r61;
	ld.global.u32 	%r62, [%rd8+48];
	add.s32 	%r63, %r61, %r62;
	st.global.u32 	[%rd1], %r63;
	ld.global.u32 	%r64, [%rd8+52];
	add.s32 	%r65, %r63, %r64;
	st.global.u32 	[%rd1], %r65;
	ld.global.u32 	%r66, [%rd8+56];
	add.s32 	%r67, %r65, %r66;
	st.global.u32 	[%rd1], %r67;
	ld.global.u32 	%r68, [%rd8+60];
	add.s32 	%r69, %r67, %r68;
	st.global.u32 	[%rd1], %r69;
	add.s32 	%r70, %r70, 32;
	add.s64 	%rd8, %rd8, 128;
	setp.ne.s32 	%p1, %r70, 512;
	@%p1 bra 	$L__BB0_1;
	ret;

}


// ===== COMPILED SASS (sm_100) =====

	.target	sm_100

	.elftype	@"ET_EXEC"


//--------------------- .note.nv.tkinfo           --------------------------
	.section	.note.nv.tkinfo,"",@"SHT_NOTE"
	.sectionflags	@"SHF_NOTE_NV_TKINFO"
	.tkinfo
        /*0018*/ 	.word	0x00000002
        /*0030*/ 	.string	""
        /*0030*/ 	.string	"ptxas"
        /*0030*/ 	.string	"Cuda compilation tools, release 13.0, V13.0.88"
        /*0030*/ 	.string	"Build cuda_13.0.r13.0/compiler.36424714_0"
        /*0030*/ 	.string	"-arch sm_100 -m 64 "



//--------------------- .note.nv.cuinfo           --------------------------
	.section	.note.nv.cuinfo,"",@"SHT_NOTE"
	.sectionflags	@"SHF_NOTE_NV_CUINFO"
        /*0018*/ 	.short	0x0002
        /*001a*/ 	.short	0x0064
        /*001c*/ 	.short	0x0082
	.zero		2


//--------------------- .nv.info                  --------------------------
	.section	.nv.info,"",@"SHT_CUDA_INFO"
	.align	4


	//----- nvinfo : EIATTR_REGCOUNT
	.align		4
        /*0000*/ 	.byte	0x04, 0x2f
        /*0002*/ 	.short	(.L_1 - .L_0)
	.align		4
.L_0:
        /*0004*/ 	.word	index@(_Z10reduction0PiS_)
        /*0008*/ 	.word	0x00000012


	//----- nvinfo : EIATTR_FRAME_SIZE
	.align		4
.L_1:
        /*000c*/ 	.byte	0x04, 0x11
        /*000e*/ 	.short	(.L_3 - .L_2)
	.align		4
.L_2:
        /*0010*/ 	.word	index@(_Z10reduction0PiS_)
        /*0014*/ 	.word	0x00000000


	//----- nvinfo : EIATTR_MIN_STACK_SIZE
	.align		4
.L_3:
        /*0018*/ 	.byte	0x04, 0x12
        /*001a*/ 	.short	(.L_5 - .L_4)
	.align		4
.L_4:
        /*001c*/ 	.word	index@(_Z10reduction0PiS_)
        /*0020*/ 	.word	0x00000000
.L_5:


//--------------------- .nv.compat                --------------------------
	.section	.nv.compat,"",@"SHT_CUDA_COMPAT_INFO"
	.align	4
        /*0000*/ 	.byte	0x02, 0x09, 0x00, 0x00, 0x02, 0x02, 0x01, 0x00, 0x02, 0x05, 0x05, 0x00, 0x03, 0x07, 0x01, 0x01
        /*0010*/ 	.byte	0x02, 0x03, 0x00, 0x00, 0x02, 0x06, 0x01, 0x00, 0x04, 0x0b, 0x08, 0x00, 0x09, 0x00, 0x00, 0x00
        /*0020*/ 	.byte	0x00, 0x00, 0x00, 0x00


//--------------------- .nv.info._Z10reduction0PiS_ --------------------------
	.section	.nv.info._Z10reduction0PiS_,"",@"SHT_CUDA_INFO"
	.sectionflags	@""
	.align	4


	//----- nvinfo : EIATTR_CUDA_API_VERSION
	.align		4
        /*0000*/ 	.byte	0x04, 0x37
        /*0002*/ 	.short	(.L_7 - .L_6)
.L_6:
        /*0004*/ 	.word	0x00000082


	//----- nvinfo : EIATTR_KPARAM_INFO
	.align		4
.L_7:
        /*0008*/ 	.byte	0x04, 0x17
        /*000a*/ 	.short	(.L_9 - .L_8)
.L_8:
        /*000c*/ 	.word	0x00000000
        /*0010*/ 	.short	0x0001
        /*0012*/ 	.short	0x0008
        /*0014*/ 	.byte	0x00, 0xf5, 0x21, 0x00


	//----- nvinfo : EIATTR_KPARAM_INFO
	.align		4
.L_9:
        /*0018*/ 	.byte	0x04, 0x17
        /*001a*/ 	.short	(.L_11 - .L_10)
.L_10:
        /*001c*/ 	.word	0x00000000
        /*0020*/ 	.short	0x0000
        /*0022*/ 	.short	0x0000
        /*0024*/ 	.byte	0x00, 0xf5, 0x21, 0x00


	//----- nvinfo : EIATTR_SPARSE_MMA_MASK
	.align		4
.L_11:
        /*0028*/ 	.byte	0x03, 0x50
        /*002a*/ 	.short	0x0000


	//----- nvinfo : EIATTR_MAXREG_COUNT
	.align		4
        /*002c*/ 	.byte	0x03, 0x1b
        /*002e*/ 	.short	0x00ff


	//----- nvinfo : EIATTR_MERCURY_ISA_VERSION
	.align		4
        /*0030*/ 	.byte	0x03, 0x5f
        /*0032*/ 	.short	0x0101


	//----- nvinfo : EIATTR_VRC_CTA_INIT_COUNT
	.align		4
        /*0034*/ 	.byte	0x02, 0x4a
	.zero		1
	.zero		1


	//----- nvinfo : EIATTR_EXIT_INSTR_OFFSETS
	.align		4
        /*0038*/ 	.byte	0x04, 0x1c
        /*003a*/ 	.short	(.L_13 - .L_12)


	//   ....[0]....
.L_12:
        /*003c*/ 	.word	0x00000720


	//----- nvinfo : EIATTR_CBANK_PARAM_SIZE
	.align		4
.L_13:
        /*0040*/ 	.byte	0x03, 0x19
        /*0042*/ 	.short	0x0010


	//----- nvinfo : EIATTR_PARAM_CBANK
	.align		4
        /*0044*/ 	.byte	0x04, 0x0a
        /*0046*/ 	.short	(.L_15 - .L_14)
	.align		4
.L_14:
        /*0048*/ 	.word	index@(.nv.constant0._Z10reduction0PiS_)
        /*004c*/ 	.short	0x0380
        /*004e*/ 	.short	0x0010


	//----- nvinfo : EIATTR_SW_WAR
	.align		4
.L_15:
        /*0050*/ 	.byte	0x04, 0x36
        /*0052*/ 	.short	(.L_17 - .L_16)
.L_16:
        /*0054*/ 	.word	0x00000008
.L_17:


//--------------------- .nv.callgraph             --------------------------
	.section	.nv.callgraph,"",@"SHT_CUDA_CALLGRAPH"
	.align	4
	.sectionentsize	8
	.align		4
        /*0000*/ 	.word	0x00000000
	.align		4
        /*0004*/ 	.word	0xffffffff
	.align		4
        /*0008*/ 	.word	0x00000000
	.align		4
        /*000c*/ 	.word	0xfffffffe
	.align		4
        /*0010*/ 	.word	0x00000000
	.align		4
        /*0014*/ 	.word	0xfffffffd
	.align		4
        /*0018*/ 	.word	0x00000000
	.align		4
        /*001c*/ 	.word	0xfffffffc


//--------------------- .text._Z10reduction0PiS_  --------------------------
	.section	.text._Z10reduction0PiS_,"ax",@progbits
	.align	128
        .global         _Z10reduction0PiS_
        .type           _Z10reduction0PiS_,@function
        .size           _Z10reduction0PiS_,(.L_x_2 - _Z10reduction0PiS_)
        .other          _Z10reduction0PiS_,@"STO_CUDA_ENTRY STV_DEFAULT"
_Z10reduction0PiS_:
.text._Z10reduction0PiS_:
[----:B------:R-:W-:Y:S08]  /*0000*/  LDC R1, c[0x0][0x37c] ;  /* 0x0000df00ff017b82 */ /* 0x000ff00000000800 */
[----:B------:R-:W0:Y:S01]  /*0010*/  LDC.64 R2, c[0x0][0x388] ;  /* 0x0000e200ff027b82 */ /* 0x000e220000000a00 */
[----:B------:R-:W0:Y:S01]  /*0020*/  LDCU.64 UR6, c[0x0][0x358] ;  /* 0x00006b00ff0677ac */ /* 0x000e220008000a00 */
[----:B------:R-:W-:Y:S01]  /*0030*/  IMAD.MOV.U32 R7, RZ, RZ, RZ ;  /* 0x000000ffff077224 */ /* 0x000fe200078e00ff */
[----:B------:R-:W1:Y:S02]  /*0040*/  LDCU.64 UR4, c[0x0][0x380] ;  /* 0x00007000ff0477ac */ /* 0x000e640008000a00 */
[----:B-1----:R-:W-:Y:S01]  /*0050*/  UIADD3 UR4, UP0, UPT, UR4, 0x40, URZ ;  /* 0x0000004004047890 */ /* 0x002fe2000ff1e0ff */
[----:B0-----:R0:W-:Y:S03]  /*0060*/  STG.E desc[UR6][R2.64], RZ ;  /* 0x000000ff02007986 */ /* 0x0011e6000c101906 */
[----:B------:R-:W-:-:S02]  /*0070*/  UIADD3.X UR5, UPT, UPT, URZ, UR5, URZ, UP0, !UPT ;  /* 0x00000005ff057290 */ /* 0x000fc400087fe4ff */
[----:B------:R-:W-:Y:S01]  /*0080*/  IMAD.U32 R0, RZ, RZ, UR4 ;  /* 0x00000004ff007e24 */ /* 0x000fe2000f8e00ff */
[----:B------:R-:W-:-:S03]  /*0090*/  UMOV UR4, URZ ;  /* 0x000000ff00047c82 */ /* 0x000fc60008000000 */
[----:B------:R-:W-:-:S07]  /*00a0*/  MOV R13, UR5 ;  /* 0x00000005000d7c02 */ /* 0x000fce0008000f00 */
.L_x_0:
[----:B------:R-:W-:Y:S01]  /*00b0*/  IMAD.MOV.U32 R4, RZ, RZ, R0 ;  /* 0x000000ffff047224 */ /* 0x000fe200078e0000 */
[----:B------:R-:W-:-:S05]  /*00c0*/  MOV R5, R13 ;  /* 0x0000000d00057202 */ /* 0x000fca0000000f00 */
[----:B------:R-:W2:Y:S02]  /*00d0*/  LDG.E R0, desc[UR6][R4.64+-0x40] ;  /* 0xffffc00604007981 */ /* 0x000ea4000c1e1900 */
[----:B--2-4-:R-:W-:-:S05]  /*00e0*/  IMAD.IADD R7, R0, 0x1, R7 ;  /* 0x0000000100077824 */ /* 0x014fca00078e0207 */
[----:B------:R1:W-:Y:S04]  /*00f0*/  STG.E desc[UR6][R2.64], R7 ;  /* 0x0000000702007986 */ /* 0x0003e8000c101906 */
[----:B------:R-:W2:Y:S02]  /*0100*/  LDG.E R0, desc[UR6][R4.64+-0x3c] ;  /* 0xffffc40604007981 */ /* 0x000ea4000c1e1900 */
[----:B--2---:R-:W-:-:S05]  /*0110*/  IADD3 R9, PT, PT, R7, R0, RZ ;  /* 0x0000000007097210 */ /* 0x004fca0007ffe0ff */
[----:B------:R2:W-:Y:S04]  /*0120*/  STG.E desc[UR6][R2.64], R9 ;  /* 0x0000000902007986 */ /* 0x0005e8000c101906 */
[----:B------:R-:W3:Y:S02]  /*0130*/  LDG.E R0, desc[UR6][R4.64+-0x38] ;  /* 0xffffc80604007981 */ /* 0x000ee4000c1e1900 */
[----:B---3--:R-:W-:-:S05]  /*0140*/  IMAD.IADD R11, R9, 0x1, R0 ;  /* 0x00000001090b7824 */ /* 0x008fca00078e0200 */
[----:B------:R3:W-:Y:S04]  /*0150*/  STG.E desc[UR6][R2.64], R11 ;  /* 0x0000000b02007986 */ /* 0x0007e8000c101906 */
[----:B------:R-:W4:Y:S02]  /*0160*/  LDG.E R0, desc[UR6][R4.64+-0x34] ;  /* 0xffffcc0604007981 */ /* 0x000f24000c1e1900 */
[----:B----4-:R-:W-:-:S05]  /*0170*/  IADD3 R13, PT, PT, R11, R0, RZ ;  /* 0x000000000b0d7210 */ /* 0x010fca0007ffe0ff */
[----:B------:R4:W-:Y:S04]  /*0180*/  STG.E desc[UR6][R2.64], R13 ;  /* 0x0000000d02007986 */ /* 0x0009e8000c101906 */
[----:B------:R-:W1:Y:S02]  /*0190*/  LDG.E R0, desc[UR6][R4.64+-0x30] ;  /* 0xffffd00604007981 */ /* 0x000e64000c1e1900 */
[----:B-1----:R-:W-:-:S05]  /*01a0*/  IMAD.IADD R7, R13, 0x1, R0 ;  /* 0x000000010d077824 */ /* 0x002fca00078e0200 */
        /* <DEDUP_REMOVED lines=60> */
[----:B------:R-:W-:Y:S04]  /*0570*/  STG.E desc[UR6][R2.64], R7 ;  /* 0x0000000702007986 */ /* 0x000fe8000c101906 */
        /* <DEDUP_REMOVED lines=9> */
[----:B------:R-:W4:Y:S02]  /*0610*/  LDG.E R0, desc[UR6][R4.64+0x30] ;  /* 0x0000300604007981 */ /* 0x000f24000c1e1900 */
[----:B----4-:R-:W-:-:S05]  /*0620*/  IMAD.IADD R15, R13, 0x1, R0 ;  /* 0x000000010d0f7824 */ /* 0x010fca00078e0200 */
[----:B------:R4:W-:Y:S04]  /*0630*/  STG.E desc[UR6][R2.64], R15 ;  /* 0x0000000f02007986 */ /* 0x0009e8000c101906 */
[----:B------:R-:W1:Y:S02]  /*0640*/  LDG.E R0, desc[UR6][R4.64+0x34] ;  /* 0x0000340604007981 */ /* 0x000e64000c1e1900 */
[----:B-1----:R-:W-:-:S05]  /*0650*/  IADD3 R9, PT, PT, R15, R0, RZ ;  /* 0x000000000f097210 */ /* 0x002fca0007ffe0ff */
[----:B------:R4:W-:Y:S04]  /*0660*/  STG.E desc[UR6][R2.64], R9 ;  /* 0x0000000902007986 */ /* 0x0009e8000c101906 */
[----:B------:R-:W2:Y:S02]  /*0670*/  LDG.E R0, desc[UR6][R4.64+0x38] ;  /* 0x0000380604007981 */ /* 0x000ea4000c1e1900 */
[----:B--2---:R-:W-:-:S05]  /*0680*/  IMAD.IADD R11, R9, 0x1, R0 ;  /* 0x00000001090b7824 */ /* 0x004fca00078e0200 */
[----:B------:R4:W-:Y:S04]  /*0690*/  STG.E desc[UR6][R2.64], R11 ;  /* 0x0000000b02007986 */ /* 0x0009e8000c101906 */
[----:B------:R-:W2:Y:S01]  /*06a0*/  LDG.E R0, desc[UR6][R4.64+0x3c] ;  /* 0x00003c0604007981 */ /* 0x000ea2000c1e1900 */
[----:B------:R-:W-:-:S04]  /*06b0*/  UIADD3 UR4, UPT, UPT, UR4, 0x20, URZ ;  /* 0x0000002004047890 */ /* 0x000fc8000fffe0ff */
[----:B------:R-:W-:Y:S01]  /*06c0*/  UISETP.NE.AND UP0, UPT, UR4, 0x200, UPT ;  /* 0x000002000400788c */ /* 0x000fe2000bf05270 */
[----:B--2---:R-:W-:Y:S02]  /*06d0*/  IADD3 R7, PT, PT, R11, R0, RZ ;  /* 0x000000000b077210 */ /* 0x004fe40007ffe0ff */
[----:B------:R-:W-:-:S03]  /*06e0*/  IADD3 R0, P0, PT, R4, 0x80, RZ ;  /* 0x0000008004007810 */ /* 0x000fc60007f1e0ff */
[----:B------:R4:W-:Y:S01]  /*06f0*/  STG.E desc[UR6][R2.64], R7 ;  /* 0x0000000702007986 */ /* 0x0009e2000c101906 */
[----:B---3--:R-:W-:Y:S02]  /*0700*/  IADD3.X R13, PT, PT, RZ, R5, RZ, P0, !PT ;  /* 0x00000005ff0d7210 */ /* 0x008fe400007fe4ff */
[----:B------:R-:W-:Y:S07]  /*0710*/  BRA.U UP0, `(.L_x_0) ;  /* 0xfffffff900647547 */ /* 0x000fee000b83ffff */
[----:B------:R-:W-:Y:S05]  /*0720*/  EXIT ;  /* 0x000000000000794d */ /* 0x000fea0003800000 */
.L_x_1:
[----:B------:R-:W-:-:S00]  /*0730*/  BRA `(.L_x_1) ;  /* 0xfffffffc00fc7947 */ /* 0x000fc0000383ffff */
[----:B------:R-:W-:-:S00]  /*0740*/  NOP ;  /* 0x0000000000007918 */ /* 0x000fc00000000000 */
        /* <DEDUP_REMOVED lines=11> */
.L_x_2:


//--------------------- .nv.shared.reserved.0     --------------------------
	.section	.nv.shared.reserved.0,"aw",@nobits
	.weak		__nv_reservedSMEM_offset_0_alias
	.size		__nv_reservedSMEM_offset_0_alias, 0, 64
	.other		__nv_reservedSMEM_offset_0_alias,@"STO_CUDA_RESERVED_SHARED STV_DEFAULT"
__nv_reservedSMEM_offset_0_alias:
	.zero		0
	.zero		64


//--------------------- .nv.constant0._Z10reduction0PiS_ --------------------------
	.section	.nv.constant0._Z10reduction0PiS_,"a",@progbits
	.sectionflags	@""
	.align	4
.nv.constant0._Z10reduction0PiS_:
	.zero		912


//--------------------- SYMBOLS --------------------------

	.type		.nv.reservedSmem.offset0,@object
	.size		.nv.reservedSmem.offset0,0x4
